	.headerflags	@"EF_CUDA_TEXMODE_UNIFIED EF_CUDA_64BIT_ADDRESS EF_CUDA_ACCELERATORS EF_CUDA_SM90 EF_CUDA_VIRTUAL_SM(EF_CUDA_SM90)"
	.elftype	@"ET_EXEC"


//--------------------- .nv.info                  --------------------------
	.section	.nv.info,"",@"SHT_CUDA_INFO"
	.align	4


	//----- nvinfo : EIATTR_REGCOUNT
	.align		4
        /*0000*/ 	.byte	0x04, 0x2f
        /*0002*/ 	.short	(.L_1 - .L_0)
	.align		4
.L_0:
        /*0004*/ 	.word	index@(triton_poi_fused__unsafe_index_leaky_relu_2)
        /*0008*/ 	.word	0x00000012


	//----- nvinfo : EIATTR_MIN_STACK_SIZE
	.align		4
.L_1:
        /*000c*/ 	.byte	0x04, 0x12
        /*000e*/ 	.short	(.L_3 - .L_2)
	.align		4
.L_2:
        /*0010*/ 	.word	index@(triton_poi_fused__unsafe_index_leaky_relu_2)
        /*0014*/ 	.word	0x00000000


	//----- nvinfo : EIATTR_FRAME_SIZE
	.align		4
.L_3:
        /*0018*/ 	.byte	0x04, 0x11
        /*001a*/ 	.short	(.L_5 - .L_4)
	.align		4
.L_4:
        /*001c*/ 	.word	index@(triton_poi_fused__unsafe_index_leaky_relu_2)
        /*0020*/ 	.word	0x00000000


	//----- nvinfo : EIATTR_MIN_STACK_SIZE
	.align		4
.L_5:
        /*0024*/ 	.byte	0x04, 0x12
        /*0026*/ 	.short	(.L_7 - .L_6)
	.align		4
.L_6:
        /*0028*/ 	.word	index@(triton_poi_fused__unsafe_index_leaky_relu_2)
        /*002c*/ 	.word	0x00000000
.L_7:


//--------------------- .nv.info.triton_poi_fused__unsafe_index_leaky_relu_2 --------------------------
	.section	.nv.info.triton_poi_fused__unsafe_index_leaky_relu_2,"",@"SHT_CUDA_INFO"
	.sectionflags	@""
	.align	4


	//----- nvinfo : EIATTR_CUDA_API_VERSION
	.align		4
        /*0000*/ 	.byte	0x04, 0x37
        /*0002*/ 	.short	(.L_9 - .L_8)
.L_8:
        /*0004*/ 	.word	0x0000007c


	//----- nvinfo : EIATTR_KPARAM_INFO
	.align		4
.L_9:
        /*0008*/ 	.byte	0x04, 0x17
        /*000a*/ 	.short	(.L_11 - .L_10)
.L_10:
        /*000c*/ 	.word	0x00000000
        /*0010*/ 	.short	0x0003
        /*0012*/ 	.short	0x0018
        /*0014*/ 	.byte	0x00, 0xf0, 0x11, 0x00


	//----- nvinfo : EIATTR_KPARAM_INFO
	.align		4
.L_11:
        /*0018*/ 	.byte	0x04, 0x17
        /*001a*/ 	.short	(.L_13 - .L_12)
.L_12:
        /*001c*/ 	.word	0x00000000
        /*0020*/ 	.short	0x0002
        /*0022*/ 	.short	0x0010
        /*0024*/ 	.byte	0x00, 0xf4, 0x21, 0x00


	//----- nvinfo : EIATTR_KPARAM_INFO
	.align		4
.L_13:
        /*0028*/ 	.byte	0x04, 0x17
        /*002a*/ 	.short	(.L_15 - .L_14)
.L_14:
        /*002c*/ 	.word	0x00000000
        /*0030*/ 	.short	0x0001
        /*0032*/ 	.short	0x0008
        /*0034*/ 	.byte	0x00, 0xf4, 0x21, 0x00


	//----- nvinfo : EIATTR_KPARAM_INFO
	.align		4
.L_15:
        /*0038*/ 	.byte	0x04, 0x17
        /*003a*/ 	.short	(.L_17 - .L_16)
.L_16:
        /*003c*/ 	.word	0x00000000
        /*0040*/ 	.short	0x0000
        /*0042*/ 	.short	0x0000
        /*0044*/ 	.byte	0x00, 0xf4, 0x21, 0x00


	//----- nvinfo : EIATTR_SPARSE_MMA_MASK
	.align		4
.L_17:
        /*0048*/ 	.byte	0x03, 0x50
        /*004a*/ 	.short	0x0000


	//----- nvinfo : EIATTR_MAXREG_COUNT
	.align		4
        /*004c*/ 	.byte	0x03, 0x1b
        /*004e*/ 	.short	0x00ff


	//----- nvinfo : EIATTR_EXIT_INSTR_OFFSETS
	.align		4
        /*0050*/ 	.byte	0x04, 0x1c
        /*0052*/ 	.short	(.L_19 - .L_18)


	//   ....[0]....
.L_18:
        /*0054*/ 	.word	0x000003b0


	//   ....[1]....
        /*0058*/ 	.word	0x000003d0


	//----- nvinfo : EIATTR_REQNTID
	.align		4
.L_19:
        /*005c*/ 	.byte	0x04, 0x10
        /*005e*/ 	.short	(.L_21 - .L_20)
.L_20:
        /*0060*/ 	.word	0x00000080
        /*0064*/ 	.word	0x00000001
        /*0068*/ 	.word	0x00000001


	//----- nvinfo : EIATTR_CBANK_PARAM_SIZE
	.align		4
.L_21:
        /*006c*/ 	.byte	0x03, 0x19
        /*006e*/ 	.short	0x001c


	//----- nvinfo : EIATTR_PARAM_CBANK
	.align		4
        /*0070*/ 	.byte	0x04, 0x0a
        /*0072*/ 	.short	(.L_23 - .L_22)
	.align		4
.L_22:
        /*0074*/ 	.word	index@(.nv.constant0.triton_poi_fused__unsafe_index_leaky_relu_2)
        /*0078*/ 	.short	0x0210
        /*007a*/ 	.short	0x001c


	//----- nvinfo : EIATTR_SW_WAR
	.align		4
.L_23:
        /*007c*/ 	.byte	0x04, 0x36
        /*007e*/ 	.short	(.L_25 - .L_24)
.L_24:
        /*0080*/ 	.word	0x00000008
.L_25:


//--------------------- .nv.callgraph             --------------------------
	.section	.nv.callgraph,"",@"SHT_CUDA_CALLGRAPH"
	.align	4
	.sectionentsize	8
	.align		4
        /*0000*/ 	.word	0x00000000
	.align		4
        /*0004*/ 	.word	0xffffffff
	.align		4
        /*0008*/ 	.word	0x00000000
	.align		4
        /*000c*/ 	.word	0xfffffffe
	.align		4
        /*0010*/ 	.word	0x00000000
	.align		4
        /*0014*/ 	.word	0xfffffffd
	.align		4
        /*0018*/ 	.word	0x00000000
	.align		4
        /*001c*/ 	.word	0xfffffffc


//--------------------- .text.triton_poi_fused__unsafe_index_leaky_relu_2 --------------------------
	.section	.text.triton_poi_fused__unsafe_index_leaky_relu_2,"ax",@progbits
	.align	128
        .global         triton_poi_fused__unsafe_index_leaky_relu_2
        .type           triton_poi_fused__unsafe_index_leaky_relu_2,@function
        .size           triton_poi_fused__unsafe_index_leaky_relu_2,(.L_x_1 - triton_poi_fused__unsafe_index_leaky_relu_2)
        .other          triton_poi_fused__unsafe_index_leaky_relu_2,@"STO_CUDA_ENTRY STV_DEFAULT"
triton_poi_fused__unsafe_index_leaky_relu_2:
.text.triton_poi_fused__unsafe_index_leaky_relu_2:
[----:B------:R-:W0:Y:S02]  /*0000*/  LDC R1, c[0x0][0x28] ;  /* 0x00000a00ff017b82 */ /* 0x000e240000000800 */
[----:B------:R-:W1:Y:S01]  /*0010*/  S2R R0, SR_TID.X ;  /* 0x0000000000007919 */ /* 0x000e620000002100 */
[----:B------:R-:W2:Y:S01]  /*0020*/  LDC.64 R10, c[0x0][0x210] ;  /* 0x00008400ff0a7b82 */ /* 0x000ea20000000a00 */
[----:B------:R-:W-:Y:S01]  /*0030*/  ULDC.64 UR4, c[0x0][0x208] ;  /* 0x0000820000047ab9 */ /* 0x000fe20000000a00 */
[----:B------:R-:W-:Y:S01]  /*0040*/  ULDC.64 UR6, c[0x0][0x218] ;  /* 0x0000860000067ab9 */ /* 0x000fe20000000a00 */
[----:B------:R-:W3:Y:S01]  /*0050*/  S2R R13, SR_CTAID.X ;  /* 0x00000000000d7919 */ /* 0x000ee20000002500 */
[----:B-1----:R-:W-:-:S05]  /*0060*/  IMAD.SHL.U32 R0, R0, 0x2, RZ ;  /* 0x0000000200007824 */ /* 0x002fca00078e00ff */
[----:B------:R-:W-:-:S05]  /*0070*/  LOP3.LUT R0, R0, 0xfe, RZ, 0xc0, !PT ;  /* 0x000000fe00007812 */ /* 0x000fca00078ec0ff */
[----:B---3--:R-:W-:-:S05]  /*0080*/  IMAD R0, R13, 0x100, R0 ;  /* 0x000001000d007824 */ /* 0x008fca00078e0200 */
[----:B------:R-:W-:Y:S02]  /*0090*/  SHF.R.S32.HI R3, RZ, 0x1f, R0 ;  /* 0x0000001fff037819 */ /* 0x000fe40000011400 */
[----:B------:R-:W-:Y:S02]  /*00a0*/  ISETP.GE.AND P0, PT, R0, 0x400, PT ;  /* 0x000004000000780c */ /* 0x000fe40003f06270 */
[----:B------:R-:W-:-:S04]  /*00b0*/  LEA.HI R4, R3, R0, RZ, 0x3 ;  /* 0x0000000003047211 */ /* 0x000fc800078f18ff */
[----:B------:R-:W-:Y:S02]  /*00c0*/  SHF.R.S32.HI R2, RZ, 0x3, R4 ;  /* 0x00000003ff027819 */ /* 0x000fe40000011404 */
[----:B------:R-:W-:Y:S02]  /*00d0*/  LOP3.LUT R5, R4, 0xfffffff8, RZ, 0xc0, !PT ;  /* 0xfffffff804057812 */ /* 0x000fe400078ec0ff */
[----:B------:R-:W-:-:S03]  /*00e0*/  LEA.HI R3, R2, R2, RZ, 0x3 ;  /* 0x0000000202037211 */ /* 0x000fc600078f18ff */
[----:B------:R-:W-:Y:S01]  /*00f0*/  IMAD.IADD R7, R0, 0x1, -R5 ;  /* 0x0000000100077824 */ /* 0x000fe200078e0a05 */
[----:B------:R-:W-:-:S05]  /*0100*/  LOP3.LUT R3, R3, 0xfffffff8, RZ, 0xc0, !PT ;  /* 0xfffffff803037812 */ /* 0x000fca00078ec0ff */
[----:B------:R-:W-:Y:S01]  /*0110*/  IMAD.IADD R9, R2, 0x1, -R3 ;  /* 0x0000000102097824 */ /* 0x000fe200078e0a03 */
[----:B------:R-:W-:-:S03]  /*0120*/  CS2R R2, SRZ ;  /* 0x0000000000027805 */ /* 0x000fc6000001ff00 */
[----:B--2---:R-:W-:Y:S01]  /*0130*/  IMAD.WIDE R8, R9, 0x8, R10 ;  /* 0x0000000809087825 */ /* 0x004fe200078e020a */
[----:B------:R-:W-:-:S04]  /*0140*/  CS2R R4, SRZ ;  /* 0x0000000000047805 */ /* 0x000fc8000001ff00 */
[----:B------:R-:W2:Y:S01]  /*0150*/  @!P0 LDG.E.EL.64 R2, desc[UR4][R8.64] ;  /* 0x0000000408028981 */ /* 0x000ea2000c2e1b00 */
[----:B------:R-:W-:Y:S01]  /*0160*/  IMAD.WIDE R10, R7, 0x8, R10 ;  /* 0x00000008070a7825 */ /* 0x000fe200078e020a */
[----:B------:R-:W-:-:S06]  /*0170*/  CS2R R6, SRZ ;  /* 0x0000000000067805 */ /* 0x000fcc000001ff00 */
[----:B------:R-:W3:Y:S01]  /*0180*/  @!P0 LDG.E.EL.128 R4, desc[UR4][R10.64] ;  /* 0x000000040a048981 */ /* 0x000ee2000c2e1d00 */
[----:B------:R-:W-:Y:S02]  /*0190*/  SHF.R.S32.HI R14, RZ, 0x17, R13 ;  /* 0x00000017ff0e7819 */ /* 0x000fe4000001140d */
[----:B--2---:R-:W-:-:S04]  /*01a0*/  SHF.R.U32.HI R15, RZ, 0x1d, R3 ;  /* 0x0000001dff0f7819 */ /* 0x004fc80000011603 */
[----:B------:R-:W-:-:S04]  /*01b0*/  LOP3.LUT R15, R15, 0x4, RZ, 0xc0, !PT ;  /* 0x000000040f0f7812 */ /* 0x000fc800078ec0ff */
[----:B------:R-:W-:Y:S02]  /*01c0*/  IADD3 R12, P1, R2, R15, RZ ;  /* 0x0000000f020c7210 */ /* 0x000fe40007f3e0ff */
[C---:B---3--:R-:W-:Y:S02]  /*01d0*/  LEA R2, P2, R4.reuse, UR6, 0x2 ;  /* 0x0000000604027c11 */ /* 0x048fe4000f8410ff */
[----:B------:R-:W-:Y:S01]  /*01e0*/  SHF.R.U32.HI R9, RZ, 0x1b, R5 ;  /* 0x0000001bff097819 */ /* 0x000fe20000011605 */
[----:B------:R-:W-:Y:S01]  /*01f0*/  IMAD.X R15, RZ, RZ, R3, P1 ;  /* 0x000000ffff0f7224 */ /* 0x000fe200008e0603 */
[----:B------:R-:W-:Y:S01]  /*0200*/  LEA.HI.X R13, R4, UR7, R5, 0x2, P2 ;  /* 0x00000007040d7c11 */ /* 0x000fe200090f1405 */
[----:B------:R-:W-:Y:S01]  /*0210*/  IMAD.SHL.U32 R8, R12, 0x10, RZ ;  /* 0x000000100c087824 */ /* 0x000fe200078e00ff */
[----:B------:R-:W-:Y:S02]  /*0220*/  SGXT R3, R14, 0x1 ;  /* 0x000000010e03781a */ /* 0x000fe40000000200 */
[----:B------:R-:W-:-:S02]  /*0230*/  SHF.R.U32.HI R4, RZ, 0x1b, R7 ;  /* 0x0000001bff047819 */ /* 0x000fc40000011607 */
[----:B------:R-:W-:Y:S02]  /*0240*/  LEA R5, P1, R6, UR6, 0x2 ;  /* 0x0000000606057c11 */ /* 0x000fe4000f8210ff */
[----:B------:R-:W-:Y:S02]  /*0250*/  LOP3.LUT R9, R9, 0x10, RZ, 0xc0, !PT ;  /* 0x0000001009097812 */ /* 0x000fe400078ec0ff */
[----:B------:R-:W-:Y:S02]  /*0260*/  LOP3.LUT R4, R4, 0x10, RZ, 0xc0, !PT ;  /* 0x0000001004047812 */ /* 0x000fe400078ec0ff */
[----:B------:R-:W-:Y:S02]  /*0270*/  LEA.HI R3, R3, R0, RZ, 0x6 ;  /* 0x0000000003037211 */ /* 0x000fe400078f30ff */
[----:B------:R-:W-:Y:S02]  /*0280*/  LEA.HI.X R7, R6, UR7, R7, 0x2, P1 ;  /* 0x0000000706077c11 */ /* 0x000fe400088f1407 */
[----:B------:R-:W-:-:S02]  /*0290*/  SHF.L.U64.HI R10, R12, 0x4, R15 ;  /* 0x000000040c0a7819 */ /* 0x000fc4000001020f */
[C---:B------:R-:W-:Y:S02]  /*02a0*/  IADD3 R2, P1, P2, R8.reuse, R2, R9 ;  /* 0x0000000208027210 */ /* 0x040fe40007a3e009 */
[----:B------:R-:W-:Y:S02]  /*02b0*/  IADD3 R4, P3, P4, R8, R5, R4 ;  /* 0x0000000508047210 */ /* 0x000fe40007c7e004 */
[----:B------:R-:W-:Y:S02]  /*02c0*/  SHF.R.S32.HI R6, RZ, 0x6, R3 ;  /* 0x00000006ff067819 */ /* 0x000fe40000011403 */
[C---:B------:R-:W-:Y:S02]  /*02d0*/  IADD3.X R3, R10.reuse, R13, RZ, P1, P2 ;  /* 0x0000000d0a037210 */ /* 0x040fe40000fe44ff */
[----:B------:R-:W-:Y:S01]  /*02e0*/  IADD3.X R5, R10, R7, RZ, P3, P4 ;  /* 0x000000070a057210 */ /* 0x000fe20001fe84ff */
[----:B------:R-:W-:-:S04]  /*02f0*/  IMAD.SHL.U32 R9, R6, 0x10, RZ ;  /* 0x0000001006097824 */ /* 0x000fc800078e00ff */
[C---:B------:R-:W-:Y:S02]  /*0300*/  IMAD.WIDE R6, R9.reuse, 0x4, R2 ;  /* 0x0000000409067825 */ /* 0x040fe400078e0202 */
[----:B------:R-:W1:Y:S02]  /*0310*/  LDC.64 R2, c[0x0][0x220] ;  /* 0x00008800ff027b82 */ /* 0x000e640000000a00 */
[----:B------:R-:W-:Y:S01]  /*0320*/  IMAD.WIDE R4, R9, 0x4, R4 ;  /* 0x0000000409047825 */ /* 0x000fe200078e0204 */
[----:B------:R-:W-:-:S06]  /*0330*/  CS2R R8, SRZ ;  /* 0x0000000000087805 */ /* 0x000fcc000001ff00 */
[----:B------:R-:W2:Y:S04]  /*0340*/  @!P0 LDG.E.EL R8, desc[UR4][R6.64] ;  /* 0x0000000406088981 */ /* 0x000ea8000c2e1900 */
[----:B------:R-:W3:Y:S01]  /*0350*/  @!P0 LDG.E.EL R9, desc[UR4][R4.64] ;  /* 0x0000000404098981 */ /* 0x000ee2000c2e1900 */
[----:B-1----:R-:W-:Y:S01]  /*0360*/  IMAD.WIDE R2, R0, 0x4, R2 ;  /* 0x0000000400027825 */ /* 0x002fe200078e0202 */
[----:B--2---:R-:W-:Y:S02]  /*0370*/  FSETP.GT.AND P1, PT, R8, RZ, PT ;  /* 0x000000ff0800720b */ /* 0x004fe40003f24000 */
[----:B---3--:R-:W-:-:S11]  /*0380*/  FSETP.GT.AND P2, PT, R9, RZ, PT ;  /* 0x000000ff0900720b */ /* 0x008fd60003f44000 */
[----:B------:R-:W-:Y:S02]  /*0390*/  @!P1 FMUL R8, R8, 0.10000000149011611938 ;  /* 0x3dcccccd08089820 */ /* 0x000fe40000400000 */
[----:B------:R-:W-:Y:S01]  /*03a0*/  @!P2 FMUL R9, R9, 0.10000000149011611938 ;  /* 0x3dcccccd0909a820 */ /* 0x000fe20000400000 */
[----:B------:R-:W-:Y:S06]  /*03b0*/  @P0 EXIT ;  /* 0x000000000000094d */ /* 0x000fec0003800000 */
[----:B------:R-:W-:Y:S01]  /*03c0*/  STG.E.64 desc[UR4][R2.64], R8 ;  /* 0x0000000802007986 */ /* 0x000fe2000c101b04 */
[----:B------:R-:W-:Y:S05]  /*03d0*/  EXIT ;  /* 0x000000000000794d */ /* 0x000fea0003800000 */
.L_x_0:
[----:B------:R-:W-:-:S00]  /*03e0*/  BRA `(.L_x_0) ;  /* 0xfffffffc00fc7947 */ /* 0x000fc0000383ffff */
[----:B------:R-:W-:-:S00]  /*03f0*/  NOP ;  /* 0x0000000000007918 */ /* 0x000fc00000000000 */
        /* <DEDUP_REMOVED lines=8> */
.L_x_1:


//--------------------- .nv.constant0.triton_poi_fused__unsafe_index_leaky_relu_2 --------------------------
	.section	.nv.constant0.triton_poi_fused__unsafe_index_leaky_relu_2,"a",@progbits
	.sectionflags	@""
	.align	4
.nv.constant0.triton_poi_fused__unsafe_index_leaky_relu_2:
	.zero		556
